//
// Generated by NVIDIA NVVM Compiler
//
// Compiler Build ID: CL-36424714
// Cuda compilation tools, release 13.0, V13.0.88
// Based on NVVM 20.0.0
//

.version 9.0
.target sm_100
.address_size 64

	// .globl	_Z20matrixMultiplySharedPfS_S_iiiiii

.visible .entry _Z20matrixMultiplySharedPfS_S_iiiiii(
	.param .u64 .ptr .align 1 _Z20matrixMultiplySharedPfS_S_iiiiii_param_0,
	.param .u64 .ptr .align 1 _Z20matrixMultiplySharedPfS_S_iiiiii_param_1,
	.param .u64 .ptr .align 1 _Z20matrixMultiplySharedPfS_S_iiiiii_param_2,
	.param .u32 _Z20matrixMultiplySharedPfS_S_iiiiii_param_3,
	.param .u32 _Z20matrixMultiplySharedPfS_S_iiiiii_param_4,
	.param .u32 _Z20matrixMultiplySharedPfS_S_iiiiii_param_5,
	.param .u32 _Z20matrixMultiplySharedPfS_S_iiiiii_param_6,
	.param .u32 _Z20matrixMultiplySharedPfS_S_iiiiii_param_7,
	.param .u32 _Z20matrixMultiplySharedPfS_S_iiiiii_param_8
)
{
	.reg .pred 	%p<13>;
	.reg .b32 	%r<42>;
	.reg .b32 	%f<68>;
	.reg .b64 	%rd<53>;

	ld.param.u64 	%rd7, [_Z20matrixMultiplySharedPfS_S_iiiiii_param_0];
	ld.param.u64 	%rd8, [_Z20matrixMultiplySharedPfS_S_iiiiii_param_1];
	ld.param.u64 	%rd6, [_Z20matrixMultiplySharedPfS_S_iiiiii_param_2];
	ld.param.u32 	%r21, [_Z20matrixMultiplySharedPfS_S_iiiiii_param_3];
	ld.param.u32 	%r18, [_Z20matrixMultiplySharedPfS_S_iiiiii_param_4];
	ld.param.u32 	%r19, [_Z20matrixMultiplySharedPfS_S_iiiiii_param_6];
	ld.param.u32 	%r20, [_Z20matrixMultiplySharedPfS_S_iiiiii_param_8];
	cvta.to.global.u64 	%rd1, %rd8;
	cvta.to.global.u64 	%rd2, %rd7;
	mov.u32 	%r22, %ntid.y;
	mov.u32 	%r23, %ctaid.y;
	mov.u32 	%r24, %tid.y;
	mad.lo.s32 	%r1, %r22, %r23, %r24;
	mov.u32 	%r25, %ntid.x;
	mov.u32 	%r26, %ctaid.x;
	mov.u32 	%r27, %tid.x;
	mad.lo.s32 	%r2, %r25, %r26, %r27;
	setp.ge.s32 	%p1, %r1, %r21;
	setp.ge.s32 	%p2, %r2, %r19;
	or.pred  	%p3, %p1, %p2;
	@%p3 bra 	$L__BB0_14;
	setp.lt.s32 	%p4, %r18, 1;
	mov.f32 	%f67, 0f00000000;
	@%p4 bra 	$L__BB0_13;
	mul.lo.s32 	%r3, %r18, %r1;
	and.b32  	%r4, %r18, 7;
	setp.lt.u32 	%p5, %r18, 8;
	mov.f32 	%f67, 0f00000000;
	mov.b32 	%r40, 0;
	@%p5 bra 	$L__BB0_5;
	and.b32  	%r40, %r18, 2147483640;
	neg.s32 	%r38, %r40;
	shl.b32 	%r7, %r19, 3;
	mul.wide.u32 	%rd9, %r3, 4;
	add.s64 	%rd10, %rd9, %rd2;
	add.s64 	%rd52, %rd10, 16;
	mov.f32 	%f67, 0f00000000;
	mul.wide.s32 	%rd13, %r19, 4;
	mov.u32 	%r37, %r2;
$L__BB0_4:
	.pragma "nounroll";
	ld.global.f32 	%f17, [%rd52+-16];
	mul.wide.s32 	%rd11, %r37, 4;
	add.s64 	%rd12, %rd1, %rd11;
	ld.global.f32 	%f18, [%rd12];
	fma.rn.f32 	%f19, %f17, %f18, %f67;
	ld.global.f32 	%f20, [%rd52+-12];
	add.s64 	%rd14, %rd12, %rd13;
	ld.global.f32 	%f21, [%rd14];
	fma.rn.f32 	%f22, %f20, %f21, %f19;
	ld.global.f32 	%f23, [%rd52+-8];
	add.s64 	%rd15, %rd14, %rd13;
	ld.global.f32 	%f24, [%rd15];
	fma.rn.f32 	%f25, %f23, %f24, %f22;
	ld.global.f32 	%f26, [%rd52+-4];
	add.s64 	%rd16, %rd15, %rd13;
	ld.global.f32 	%f27, [%rd16];
	fma.rn.f32 	%f28, %f26, %f27, %f25;
	ld.global.f32 	%f29, [%rd52];
	add.s64 	%rd17, %rd16, %rd13;
	ld.global.f32 	%f30, [%rd17];
	fma.rn.f32 	%f31, %f29, %f30, %f28;
	ld.global.f32 	%f32, [%rd52+4];
	add.s64 	%rd18, %rd17, %rd13;
	ld.global.f32 	%f33, [%rd18];
	fma.rn.f32 	%f34, %f32, %f33, %f31;
	ld.global.f32 	%f35, [%rd52+8];
	add.s64 	%rd19, %rd18, %rd13;
	ld.global.f32 	%f36, [%rd19];
	fma.rn.f32 	%f37, %f35, %f36, %f34;
	ld.global.f32 	%f38, [%rd52+12];
	add.s64 	%rd20, %rd19, %rd13;
	ld.global.f32 	%f39, [%rd20];
	fma.rn.f32 	%f67, %f38, %f39, %f37;
	add.s32 	%r38, %r38, 8;
	add.s32 	%r37, %r37, %r7;
	add.s64 	%rd52, %rd52, 32;
	setp.ne.s32 	%p6, %r38, 0;
	@%p6 bra 	$L__BB0_4;
$L__BB0_5:
	setp.eq.s32 	%p7, %r4, 0;
	@%p7 bra 	$L__BB0_13;
	and.b32  	%r13, %r18, 3;
	setp.lt.u32 	%p8, %r4, 4;
	@%p8 bra 	$L__BB0_8;
	add.s32 	%r29, %r40, %r3;
	mul.wide.u32 	%rd21, %r29, 4;
	add.s64 	%rd22, %rd2, %rd21;
	ld.global.f32 	%f41, [%rd22];
	mad.lo.s32 	%r30, %r40, %r19, %r2;
	mul.wide.s32 	%rd23, %r30, 4;
	add.s64 	%rd24, %rd1, %rd23;
	ld.global.f32 	%f42, [%rd24];
	fma.rn.f32 	%f43, %f41, %f42, %f67;
	cvt.u64.u32 	%rd25, %r3;
	cvt.u64.u32 	%rd26, %r40;
	add.s64 	%rd27, %rd26, %rd25;
	shl.b64 	%rd28, %rd27, 2;
	add.s64 	%rd29, %rd2, %rd28;
	ld.global.f32 	%f44, [%rd29+4];
	mul.wide.s32 	%rd30, %r19, 4;
	add.s64 	%rd31, %rd24, %rd30;
	ld.global.f32 	%f45, [%rd31];
	fma.rn.f32 	%f46, %f44, %f45, %f43;
	ld.global.f32 	%f47, [%rd29+8];
	add.s64 	%rd32, %rd31, %rd30;
	ld.global.f32 	%f48, [%rd32];
	fma.rn.f32 	%f49, %f47, %f48, %f46;
	ld.global.f32 	%f50, [%rd29+12];
	add.s64 	%rd33, %rd32, %rd30;
	ld.global.f32 	%f51, [%rd33];
	fma.rn.f32 	%f67, %f50, %f51, %f49;
	add.s32 	%r40, %r40, 4;
$L__BB0_8:
	setp.eq.s32 	%p9, %r13, 0;
	@%p9 bra 	$L__BB0_13;
	setp.eq.s32 	%p10, %r13, 1;
	@%p10 bra 	$L__BB0_11;
	add.s32 	%r31, %r40, %r3;
	mul.wide.u32 	%rd34, %r31, 4;
	add.s64 	%rd35, %rd2, %rd34;
	ld.global.f32 	%f53, [%rd35];
	mad.lo.s32 	%r32, %r40, %r19, %r2;
	mul.wide.s32 	%rd36, %r32, 4;
	add.s64 	%rd37, %rd1, %rd36;
	ld.global.f32 	%f54, [%rd37];
	fma.rn.f32 	%f55, %f53, %f54, %f67;
	cvt.u64.u32 	%rd38, %r3;
	cvt.u64.u32 	%rd39, %r40;
	add.s64 	%rd40, %rd39, %rd38;
	shl.b64 	%rd41, %rd40, 2;
	add.s64 	%rd42, %rd2, %rd41;
	ld.global.f32 	%f56, [%rd42+4];
	mul.wide.s32 	%rd43, %r19, 4;
	add.s64 	%rd44, %rd37, %rd43;
	ld.global.f32 	%f57, [%rd44];
	fma.rn.f32 	%f67, %f56, %f57, %f55;
	add.s32 	%r40, %r40, 2;
$L__BB0_11:
	and.b32  	%r33, %r18, 1;
	setp.eq.b32 	%p11, %r33, 1;
	not.pred 	%p12, %p11;
	@%p12 bra 	$L__BB0_13;
	add.s32 	%r34, %r40, %r3;
	mul.wide.u32 	%rd45, %r34, 4;
	add.s64 	%rd46, %rd2, %rd45;
	ld.global.f32 	%f58, [%rd46];
	mad.lo.s32 	%r35, %r40, %r19, %r2;
	mul.wide.s32 	%rd47, %r35, 4;
	add.s64 	%rd48, %rd1, %rd47;
	ld.global.f32 	%f59, [%rd48];
	fma.rn.f32 	%f67, %f58, %f59, %f67;
$L__BB0_13:
	mad.lo.s32 	%r36, %r20, %r1, %r2;
	cvta.to.global.u64 	%rd49, %rd6;
	mul.wide.s32 	%rd50, %r36, 4;
	add.s64 	%rd51, %rd49, %rd50;
	st.global.f32 	[%rd51], %f67;
$L__BB0_14:
	ret;

}


// ===== COMPILED SASS (sm_100) =====

	.target	sm_100

	.elftype	@"ET_EXEC"


//--------------------- .note.nv.tkinfo           --------------------------
	.section	.note.nv.tkinfo,"",@"SHT_NOTE"
	.sectionflags	@"SHF_NOTE_NV_TKINFO"
	.tkinfo
        /*0018*/ 	.word	0x00000002
        /*0030*/ 	.string	""
        /*0030*/ 	.string	"ptxas"
        /*0030*/ 	.string	"Cuda compilation tools, release 13.0, V13.0.88"
        /*0030*/ 	.string	"Build cuda_13.0.r13.0/compiler.36424714_0"
        /*0030*/ 	.string	"-arch sm_100 -m 64 "



//--------------------- .note.nv.cuinfo           --------------------------
	.section	.note.nv.cuinfo,"",@"SHT_NOTE"
	.sectionflags	@"SHF_NOTE_NV_CUINFO"
        /*0018*/ 	.short	0x0002
        /*001a*/ 	.short	0x0064
        /*001c*/ 	.short	0x0082
	.zero		2


//--------------------- .nv.info                  --------------------------
	.section	.nv.info,"",@"SHT_CUDA_INFO"
	.align	4


	//----- nvinfo : EIATTR_REGCOUNT
	.align		4
        /*0000*/ 	.byte	0x04, 0x2f
        /*0002*/ 	.short	(.L_1 - .L_0)
	.align		4
.L_0:
        /*0004*/ 	.word	index@(_Z20matrixMultiplySharedPfS_S_iiiiii)
        /*0008*/ 	.word	0x00000020


	//----- nvinfo : EIATTR_FRAME_SIZE
	.align		4
.L_1:
        /*000c*/ 	.byte	0x04, 0x11
        /*000e*/ 	.short	(.L_3 - .L_2)
	.align		4
.L_2:
        /*0010*/ 	.word	index@(_Z20matrixMultiplySharedPfS_S_iiiiii)
        /*0014*/ 	.word	0x00000000


	//----- nvinfo : EIATTR_MIN_STACK_SIZE
	.align		4
.L_3:
        /*0018*/ 	.byte	0x04, 0x12
        /*001a*/ 	.short	(.L_5 - .L_4)
	.align		4
.L_4:
        /*001c*/ 	.word	index@(_Z20matrixMultiplySharedPfS_S_iiiiii)
        /*0020*/ 	.word	0x00000000
.L_5:


//--------------------- .nv.compat                --------------------------
	.section	.nv.compat,"",@"SHT_CUDA_COMPAT_INFO"
	.align	4
        /*0000*/ 	.byte	0x02, 0x09, 0x00, 0x00, 0x02, 0x02, 0x01, 0x00, 0x02, 0x05, 0x05, 0x00, 0x03, 0x07, 0x01, 0x01
        /*0010*/ 	.byte	0x02, 0x03, 0x00, 0x00, 0x02, 0x06, 0x01, 0x00, 0x04, 0x0b, 0x08, 0x00, 0x09, 0x00, 0x00, 0x00
        /*0020*/ 	.byte	0x00, 0x00, 0x00, 0x00


//--------------------- .nv.info._Z20matrixMultiplySharedPfS_S_iiiiii --------------------------
	.section	.nv.info._Z20matrixMultiplySharedPfS_S_iiiiii,"",@"SHT_CUDA_INFO"
	.sectionflags	@""
	.align	4


	//----- nvinfo : EIATTR_CUDA_API_VERSION
	.align		4
        /*0000*/ 	.byte	0x04, 0x37
        /*0002*/ 	.short	(.L_7 - .L_6)
.L_6:
        /*0004*/ 	.word	0x00000082


	//----- nvinfo : EIATTR_KPARAM_INFO
	.align		4
.L_7:
        /*0008*/ 	.byte	0x04, 0x17
        /*000a*/ 	.short	(.L_9 - .L_8)
.L_8:
        /*000c*/ 	.word	0x00000000
        /*0010*/ 	.short	0x0008
        /*0012*/ 	.short	0x002c
        /*0014*/ 	.byte	0x00, 0xf0, 0x11, 0x00


	//----- nvinfo : EIATTR_KPARAM_INFO
	.align		4
.L_9:
        /*0018*/ 	.byte	0x04, 0x17
        /*001a*/ 	.short	(.L_11 - .L_10)
.L_10:
        /*001c*/ 	.word	0x00000000
        /*0020*/ 	.short	0x0007
        /*0022*/ 	.short	0x0028
        /*0024*/ 	.byte	0x00, 0xf0, 0x11, 0x00


	//----- nvinfo : EIATTR_KPARAM_INFO
	.align		4
.L_11:
        /*0028*/ 	.byte	0x04, 0x17
        /*002a*/ 	.short	(.L_13 - .L_12)
.L_12:
        /*002c*/ 	.word	0x00000000
        /*0030*/ 	.short	0x0006
        /*0032*/ 	.short	0x0024
        /*0034*/ 	.byte	0x00, 0xf0, 0x11, 0x00


	//----- nvinfo : EIATTR_KPARAM_INFO
	.align		4
.L_13:
        /*0038*/ 	.byte	0x04, 0x17
        /*003a*/ 	.short	(.L_15 - .L_14)
.L_14:
        /*003c*/ 	.word	0x00000000
        /*0040*/ 	.short	0x0005
        /*0042*/ 	.short	0x0020
        /*0044*/ 	.byte	0x00, 0xf0, 0x11, 0x00


	//----- nvinfo : EIATTR_KPARAM_INFO
	.align		4
.L_15:
        /*0048*/ 	.byte	0x04, 0x17
        /*004a*/ 	.short	(.L_17 - .L_16)
.L_16:
        /*004c*/ 	.word	0x00000000
        /*0050*/ 	.short	0x0004
        /*0052*/ 	.short	0x001c
        /*0054*/ 	.byte	0x00, 0xf0, 0x11, 0x00


	//----- nvinfo : EIATTR_KPARAM_INFO
	.align		4
.L_17:
        /*0058*/ 	.byte	0x04, 0x17
        /*005a*/ 	.short	(.L_19 - .L_18)
.L_18:
        /*005c*/ 	.word	0x00000000
        /*0060*/ 	.short	0x0003
        /*0062*/ 	.short	0x0018
        /*0064*/ 	.byte	0x00, 0xf0, 0x11, 0x00


	//----- nvinfo : EIATTR_KPARAM_INFO
	.align		4
.L_19:
        /*0068*/ 	.byte	0x04, 0x17
        /*006a*/ 	.short	(.L_21 - .L_20)
.L_20:
        /*006c*/ 	.word	0x00000000
        /*0070*/ 	.short	0x0002
        /*0072*/ 	.short	0x0010
        /*0074*/ 	.byte	0x00, 0xf5, 0x21, 0x00


	//----- nvinfo : EIATTR_KPARAM_INFO
	.align		4
.L_21:
        /*0078*/ 	.byte	0x04, 0x17
        /*007a*/ 	.short	(.L_23 - .L_22)
.L_22:
        /*007c*/ 	.word	0x00000000
        /*0080*/ 	.short	0x0001
        /*0082*/ 	.short	0x0008
        /*0084*/ 	.byte	0x00, 0xf5, 0x21, 0x00


	//----- nvinfo : EIATTR_KPARAM_INFO
	.align		4
.L_23:
        /*0088*/ 	.byte	0x04, 0x17
        /*008a*/ 	.short	(.L_25 - .L_24)
.L_24:
        /*008c*/ 	.word	0x00000000
        /*0090*/ 	.short	0x0000
        /*0092*/ 	.short	0x0000
        /*0094*/ 	.byte	0x00, 0xf5, 0x21, 0x00


	//----- nvinfo : EIATTR_SPARSE_MMA_MASK
	.align		4
.L_25:
        /*0098*/ 	.byte	0x03, 0x50
        /*009a*/ 	.short	0x0000


	//----- nvinfo : EIATTR_MAXREG_COUNT
	.align		4
        /*009c*/ 	.byte	0x03, 0x1b
        /*009e*/ 	.short	0x00ff


	//----- nvinfo : EIATTR_MERCURY_ISA_VERSION
	.align		4
        /*00a0*/ 	.byte	0x03, 0x5f
        /*00a2*/ 	.short	0x0101


	//----- nvinfo : EIATTR_VRC_CTA_INIT_COUNT
	.align		4
        /*00a4*/ 	.byte	0x02, 0x4a
	.zero		1
	.zero		1


	//----- nvinfo : EIATTR_EXIT_INSTR_OFFSETS
	.align		4
        /*00a8*/ 	.byte	0x04, 0x1c
        /*00aa*/ 	.short	(.L_27 - .L_26)


	//   ....[0]....
.L_26:
        /*00ac*/ 	.word	0x000000d0


	//   ....[1]....
        /*00b0*/ 	.word	0x00000900


	//----- nvinfo : EIATTR_CBANK_PARAM_SIZE
	.align		4
.L_27:
        /*00b4*/ 	.byte	0x03, 0x19
        /*00b6*/ 	.short	0x0030


	//----- nvinfo : EIATTR_PARAM_CBANK
	.align		4
        /*00b8*/ 	.byte	0x04, 0x0a
        /*00ba*/ 	.short	(.L_29 - .L_28)
	.align		4
.L_28:
        /*00bc*/ 	.word	index@(.nv.constant0._Z20matrixMultiplySharedPfS_S_iiiiii)
        /*00c0*/ 	.short	0x0380
        /*00c2*/ 	.short	0x0030


	//----- nvinfo : EIATTR_SW_WAR
	.align		4
.L_29:
        /*00c4*/ 	.byte	0x04, 0x36
        /*00c6*/ 	.short	(.L_31 - .L_30)
.L_30:
        /*00c8*/ 	.word	0x00000008
.L_31:


//--------------------- .nv.callgraph             --------------------------
	.section	.nv.callgraph,"",@"SHT_CUDA_CALLGRAPH"
	.align	4
	.sectionentsize	8
	.align		4
        /*0000*/ 	.word	0x00000000
	.align		4
        /*0004*/ 	.word	0xffffffff
	.align		4
        /*0008*/ 	.word	0x00000000
	.align		4
        /*000c*/ 	.word	0xfffffffe
	.align		4
        /*0010*/ 	.word	0x00000000
	.align		4
        /*0014*/ 	.word	0xfffffffd
	.align		4
        /*0018*/ 	.word	0x00000000
	.align		4
        /*001c*/ 	.word	0xfffffffc


//--------------------- .text._Z20matrixMultiplySharedPfS_S_iiiiii --------------------------
	.section	.text._Z20matrixMultiplySharedPfS_S_iiiiii,"ax",@progbits
	.align	128
        .global         _Z20matrixMultiplySharedPfS_S_iiiiii
        .type           _Z20matrixMultiplySharedPfS_S_iiiiii,@function
        .size           _Z20matrixMultiplySharedPfS_S_iiiiii,(.L_x_5 - _Z20matrixMultiplySharedPfS_S_iiiiii)
        .other          _Z20matrixMultiplySharedPfS_S_iiiiii,@"STO_CUDA_ENTRY STV_DEFAULT"
_Z20matrixMultiplySharedPfS_S_iiiiii:
.text._Z20matrixMultiplySharedPfS_S_iiiiii:
[----:B------:R-:W-:Y:S01]  /*0000*/  LDC R1, c[0x0][0x37c] ;  /* 0x0000df00ff017b82 */ /* 0x000fe20000000800 */
[----:B------:R-:W0:Y:S01]  /*0010*/  S2R R0, SR_CTAID.X ;  /* 0x0000000000007919 */ /* 0x000e220000002500 */
[----:B------:R-:W1:Y:S06]  /*0020*/  LDCU UR4, c[0x0][0x364] ;  /* 0x00006c80ff0477ac */ /* 0x000e6c0008000800 */
[----:B------:R-:W2:Y:S01]  /*0030*/  LDC R17, c[0x0][0x3a4] ;  /* 0x0000e900ff117b82 */ /* 0x000ea20000000800 */
[----:B------:R-:W0:Y:S01]  /*0040*/  S2R R3, SR_TID.X ;  /* 0x0000000000037919 */ /* 0x000e220000002100 */
[----:B------:R-:W0:Y:S01]  /*0050*/  LDCU UR5, c[0x0][0x360] ;  /* 0x00006c00ff0577ac */ /* 0x000e220008000800 */
[----:B------:R-:W1:Y:S01]  /*0060*/  S2R R19, SR_CTAID.Y ;  /* 0x0000000000137919 */ /* 0x000e620000002600 */
[----:B------:R-:W3:Y:S01]  /*0070*/  LDCU UR6, c[0x0][0x398] ;  /* 0x00007300ff0677ac */ /* 0x000ee20008000800 */
[----:B------:R-:W1:Y:S01]  /*0080*/  S2R R2, SR_TID.Y ;  /* 0x0000000000027919 */ /* 0x000e620000002200 */
[----:B0-----:R-:W-:-:S05]  /*0090*/  IMAD R0, R0, UR5, R3 ;  /* 0x0000000500007c24 */ /* 0x001fca000f8e0203 */
[----:B--2---:R-:W-:Y:S01]  /*00a0*/  ISETP.GE.AND P0, PT, R0, R17, PT ;  /* 0x000000110000720c */ /* 0x004fe20003f06270 */
[----:B-1----:R-:W-:-:S05]  /*00b0*/  IMAD R19, R19, UR4, R2 ;  /* 0x0000000413137c24 */ /* 0x002fca000f8e0202 */
[----:B---3--:R-:W-:-:S13]  /*00c0*/  ISETP.GE.OR P0, PT, R19, UR6, P0 ;  /* 0x0000000613007c0c */ /* 0x008fda0008706670 */
[----:B------:R-:W-:Y:S05]  /*00d0*/  @P0 EXIT ;  /* 0x000000000000094d */ /* 0x000fea0003800000 */
[----:B------:R-:W0:Y:S01]  /*00e0*/  LDC R16, c[0x0][0x39c] ;  /* 0x0000e700ff107b82 */ /* 0x000e220000000800 */
[----:B------:R-:W1:Y:S01]  /*00f0*/  LDCU.64 UR4, c[0x0][0x358] ;  /* 0x00006b00ff0477ac */ /* 0x000e620008000a00 */
[----:B------:R-:W-:Y:S01]  /*0100*/  HFMA2 R24, -RZ, RZ, 0, 0 ;  /* 0x00000000ff187431 */ /* 0x000fe200000001ff */
[----:B0-----:R-:W-:-:S13]  /*0110*/  ISETP.GE.AND P0, PT, R16, 0x1, PT ;  /* 0x000000011000780c */ /* 0x001fda0003f06270 */
[----:B-1----:R-:W-:Y:S05]  /*0120*/  @!P0 BRA `(.L_x_0) ;  /* 0x0000000400e08947 */ /* 0x002fea0003800000 */
[C---:B------:R-:W-:Y:S01]  /*0130*/  ISETP.GE.U32.AND P1, PT, R16.reuse, 0x8, PT ;  /* 0x000000081000780c */ /* 0x040fe20003f26070 */
[----:B------:R-:W-:Y:S01]  /*0140*/  IMAD R20, R19, R16, RZ ;  /* 0x0000001013147224 */ /* 0x000fe200078e02ff */
[----:B------:R-:W-:Y:S02]  /*0150*/  LOP3.LUT R27, R16, 0x7, RZ, 0xc0, !PT ;  /* 0x00000007101b7812 */ /* 0x000fe400078ec0ff */
[----:B------:R-:W-:Y:S02]  /*0160*/  MOV R24, RZ ;  /* 0x000000ff00187202 */ /* 0x000fe40000000f00 */
[----:B------:R-:W-:Y:S02]  /*0170*/  ISETP.NE.AND P0, PT, R27, RZ, PT ;  /* 0x000000ff1b00720c */ /* 0x000fe40003f05270 */
[----:B------:R-:W-:-:S05]  /*0180*/  MOV R21, RZ ;  /* 0x000000ff00157202 */ /* 0x000fca0000000f00 */
[----:B------:R-:W-:Y:S06]  /*0190*/  @!P1 BRA `(.L_x_1) ;  /* 0x0000000000c49947 */ /* 0x000fec0003800000 */
[----:B------:R-:W0:Y:S01]  /*01a0*/  LDC.64 R2, c[0x0][0x380] ;  /* 0x0000e000ff027b82 */ /* 0x000e220000000a00 */
[----:B------:R-:W-:Y:S02]  /*01b0*/  LOP3.LUT R21, R16, 0x7ffffff8, RZ, 0xc0, !PT ;  /* 0x7ffffff810157812 */ /* 0x000fe400078ec0ff */
[----:B------:R-:W-:Y:S02]  /*01c0*/  MOV R24, RZ ;  /* 0x000000ff00187202 */ /* 0x000fe40000000f00 */
[----:B------:R-:W-:Y:S02]  /*01d0*/  MOV R18, R0 ;  /* 0x0000000000127202 */ /* 0x000fe40000000f00 */
[----:B------:R-:W-:Y:S01]  /*01e0*/  IADD3 R22, PT, PT, -R21, RZ, RZ ;  /* 0x000000ff15167210 */ /* 0x000fe20007ffe1ff */
[----:B0-----:R-:W-:-:S03]  /*01f0*/  IMAD.WIDE.U32 R2, R20, 0x4, R2 ;  /* 0x0000000414027825 */ /* 0x001fc600078e0002 */
[----:B------:R-:W-:-:S04]  /*0200*/  IADD3 R4, P1, PT, R2, 0x10, RZ ;  /* 0x0000001002047810 */ /* 0x000fc80007f3e0ff */
[----:B------:R-:W-:-:S09]  /*0210*/  IADD3.X R5, PT, PT, RZ, R3, RZ, P1, !PT ;  /* 0x00000003ff057210 */ /* 0x000fd20000ffe4ff */
.L_x_2:
[----:B------:R-:W0:Y:S01]  /*0220*/  LDC.64 R14, c[0x0][0x388] ;  /* 0x0000e200ff0e7b82 */ /* 0x000e220000000a00 */
[----:B------:R-:W-:Y:S02]  /*0230*/  MOV R2, R4 ;  /* 0x0000000400027202 */ /* 0x000fe40000000f00 */
[----:B------:R-:W-:-:S05]  /*0240*/  MOV R3, R5 ;  /* 0x0000000500037202 */ /* 0x000fca0000000f00 */
[----:B------:R-:W2:Y:S04]  /*0250*/  LDG.E R25, desc[UR4][R2.64+-0x10] ;  /* 0xfffff00402197981 */ /* 0x000ea8000c1e1900 */
[----:B------:R-:W3:Y:S04]  /*0260*/  LDG.E R23, desc[UR4][R2.64+-0xc] ;  /* 0xfffff40402177981 */ /* 0x000ee8000c1e1900 */
[----:B------:R-:W4:Y:S04]  /*0270*/  LDG.E R29, desc[UR4][R2.64+-0x8] ;  /* 0xfffff804021d7981 */ /* 0x000f28000c1e1900 */
[----:B------:R-:W5:Y:S01]  /*0280*/  LDG.E R28, desc[UR4][R2.64+-0x4] ;  /* 0xfffffc04021c7981 */ /* 0x000f62000c1e1900 */
[----:B0-----:R-:W-:-:S05]  /*0290*/  IMAD.WIDE R14, R18, 0x4, R14 ;  /* 0x00000004120e7825 */ /* 0x001fca00078e020e */
[----:B------:R0:W2:Y:S01]  /*02a0*/  LDG.E R26, desc[UR4][R14.64] ;  /* 0x000000040e1a7981 */ /* 0x0000a2000c1e1900 */
[----:B------:R-:W-:-:S04]  /*02b0*/  IMAD.WIDE R12, R17, 0x4, R14 ;  /* 0x00000004110c7825 */ /* 0x000fc800078e020e */
[C---:B------:R-:W-:Y:S02]  /*02c0*/  IMAD.WIDE R4, R17.reuse, 0x4, R12 ;  /* 0x0000000411047825 */ /* 0x040fe400078e020c */
[----:B------:R-:W3:Y:S02]  /*02d0*/  LDG.E R12, desc[UR4][R12.64] ;  /* 0x000000040c0c7981 */ /* 0x000ee4000c1e1900 */
[C---:B------:R-:W-:Y:S02]  /*02e0*/  IMAD.WIDE R8, R17.reuse, 0x4, R4 ;  /* 0x0000000411087825 */ /* 0x040fe400078e0204 */
[----:B------:R-:W4:Y:S02]  /*02f0*/  LDG.E R4, desc[UR4][R4.64] ;  /* 0x0000000404047981 */ /* 0x000f24000c1e1900 */
[C---:B------:R-:W-:Y:S02]  /*0300*/  IMAD.WIDE R6, R17.reuse, 0x4, R8 ;  /* 0x0000000411067825 */ /* 0x040fe400078e0208 */
[----:B------:R-:W5:Y:S02]  /*0310*/  LDG.E R8, desc[UR4][R8.64] ;  /* 0x0000000408087981 */ /* 0x000f64000c1e1900 */
[----:B------:R-:W-:-:S02]  /*0320*/  IMAD.WIDE R10, R17, 0x4, R6 ;  /* 0x00000004110a7825 */ /* 0x000fc400078e0206 */
[----:B------:R-:W5:Y:S04]  /*0330*/  LDG.E R5, desc[UR4][R2.64] ;  /* 0x0000000402057981 */ /* 0x000f68000c1e1900 */
[----:B------:R-:W5:Y:S01]  /*0340*/  LDG.E R6, desc[UR4][R6.64] ;  /* 0x0000000406067981 */ /* 0x000f62000c1e1900 */
[----:B0-----:R-:W-:-:S03]  /*0350*/  IMAD.WIDE R14, R17, 0x4, R10 ;  /* 0x00000004110e7825 */ /* 0x001fc600078e020a */
[----:B------:R-:W5:Y:S04]  /*0360*/  LDG.E R10, desc[UR4][R10.64] ;  /* 0x000000040a0a7981 */ /* 0x000f68000c1e1900 */
[----:B------:R-:W5:Y:S04]  /*0370*/  LDG.E R13, desc[UR4][R14.64] ;  /* 0x000000040e0d7981 */ /* 0x000f68000c1e1900 */
[----:B------:R-:W5:Y:S04]  /*0380*/  LDG.E R7, desc[UR4][R2.64+0x4] ;  /* 0x0000040402077981 */ /* 0x000f68000c1e1900 */
[----:B------:R-:W5:Y:S01]  /*0390*/  LDG.E R9, desc[UR4][R2.64+0xc] ;  /* 0x00000c0402097981 */ /* 0x000f62000c1e1900 */
[----:B--2---:R-:W-:Y:S01]  /*03a0*/  FFMA R26, R25, R26, R24 ;  /* 0x0000001a191a7223 */ /* 0x004fe20000000018 */
[----:B------:R-:W-:-:S02]  /*03b0*/  IMAD.WIDE R24, R17, 0x4, R14 ;  /* 0x0000000411187825 */ /* 0x000fc400078e020e */
[----:B------:R-:W2:Y:S04]  /*03c0*/  LDG.E R14, desc[UR4][R2.64+0x8] ;  /* 0x00000804020e7981 */ /* 0x000ea8000c1e1900 */
[----:B------:R-:W2:Y:S01]  /*03d0*/  LDG.E R24, desc[UR4][R24.64] ;  /* 0x0000000418187981 */ /* 0x000ea2000c1e1900 */
[----:B---3--:R-:W-:Y:S01]  /*03e0*/  FFMA R12, R23, R12, R26 ;  /* 0x0000000c170c7223 */ /* 0x008fe2000000001a */
[----:B------:R-:W-:-:S03]  /*03f0*/  IADD3 R22, PT, PT, R22, 0x8, RZ ;  /* 0x0000000816167810 */ /* 0x000fc60007ffe0ff */
[----:B----4-:R-:W-:Y:S01]  /*0400*/  FFMA R29, R29, R4, R12 ;  /* 0x000000041d1d7223 */ /* 0x010fe2000000000c */
[----:B------:R-:W-:-:S03]  /*0410*/  ISETP.NE.AND P1, PT, R22, RZ, PT ;  /* 0x000000ff1600720c */ /* 0x000fc60003f25270 */
[----:B-----5:R-:W-:Y:S01]  /*0420*/  FFMA R8, R28, R8, R29 ;  /* 0x000000081c087223 */ /* 0x020fe2000000001d */
[----:B------:R-:W-:-:S03]  /*0430*/  IADD3 R4, P2, PT, R2, 0x20, RZ ;  /* 0x0000002002047810 */ /* 0x000fc60007f5e0ff */
[----:B------:R-:W-:Y:S01]  /*0440*/  FFMA R6, R5, R6, R8 ;  /* 0x0000000605067223 */ /* 0x000fe20000000008 */
[----:B------:R-:W-:Y:S02]  /*0450*/  IADD3.X R5, PT, PT, RZ, R3, RZ, P2, !PT ;  /* 0x00000003ff057210 */ /* 0x000fe400017fe4ff */
[----:B------:R-:W-:Y:S01]  /*0460*/  LEA R18, R17, R18, 0x3 ;  /* 0x0000001211127211 */ /* 0x000fe200078e18ff */
[----:B------:R-:W-:-:S04]  /*0470*/  FFMA R7, R7, R10, R6 ;  /* 0x0000000a07077223 */ /* 0x000fc80000000006 */
[----:B--2---:R-:W-:-:S04]  /*0480*/  FFMA R14, R14, R13, R7 ;  /* 0x0000000d0e0e7223 */ /* 0x004fc80000000007 */
[----:B------:R-:W-:Y:S01]  /*0490*/  FFMA R24, R9, R24, R14 ;  /* 0x0000001809187223 */ /* 0x000fe2000000000e */
[----:B------:R-:W-:Y:S06]  /*04a0*/  @P1 BRA `(.L_x_2) ;  /* 0xfffffffc005c1947 */ /* 0x000fec000383ffff */
.L_x_1:
[----:B------:R-:W-:Y:S05]  /*04b0*/  @!P0 BRA `(.L_x_0) ;  /* 0x0000000000fc8947 */ /* 0x000fea0003800000 */
[----:B------:R-:W-:Y:S02]  /*04c0*/  ISETP.GE.U32.AND P1, PT, R27, 0x4, PT ;  /* 0x000000041b00780c */ /* 0x000fe40003f26070 */
[----:B------:R-:W-:-:S04]  /*04d0*/  LOP3.LUT R14, R16, 0x3, RZ, 0xc0, !PT ;  /* 0x00000003100e7812 */ /* 0x000fc800078ec0ff */
[----:B------:R-:W-:-:S07]  /*04e0*/  ISETP.NE.AND P0, PT, R14, RZ, PT ;  /* 0x000000ff0e00720c */ /* 0x000fce0003f05270 */
[----:B------:R-:W-:Y:S06]  /*04f0*/  @!P1 BRA `(.L_x_3) ;  /* 0x00000000006c9947 */ /* 0x000fec0003800000 */
[----:B------:R-:W0:Y:S01]  /*0500*/  LDC.64 R4, c[0x0][0x388] ;  /* 0x0000e200ff047b82 */ /* 0x000e220000000a00 */
[----:B------:R-:W1:Y:S01]  /*0510*/  LDCU.64 UR6, c[0x0][0x380] ;  /* 0x00007000ff0677ac */ /* 0x000e620008000a00 */
[----:B------:R-:W-:Y:S01]  /*0520*/  IMAD R7, R21, R17, R0 ;  /* 0x0000001115077224 */ /* 0x000fe200078e0200 */
[CC--:B------:R-:W-:Y:S02]  /*0530*/  IADD3 R3, PT, PT, R20.reuse, R21.reuse, RZ ;  /* 0x0000001514037210 */ /* 0x0c0fe40007ffe0ff */
[----:B------:R-:W-:-:S03]  /*0540*/  IADD3 R8, P1, PT, R20, R21, RZ ;  /* 0x0000001514087210 */ /* 0x000fc60007f3e0ff */
[----:B------:R-:W2:Y:S01]  /*0550*/  LDC.64 R12, c[0x0][0x380] ;  /* 0x0000e000ff0c7b82 */ /* 0x000ea20000000a00 */
[----:B0-----:R-:W-:-:S04]  /*0560*/  IMAD.WIDE R4, R7, 0x4, R4 ;  /* 0x0000000407047825 */ /* 0x001fc800078e0204 */
[----:B------:R-:W-:Y:S02]  /*0570*/  IMAD.WIDE R6, R17, 0x4, R4 ;  /* 0x0000000411067825 */ /* 0x000fe400078e0204 */
[----:B------:R-:W3:Y:S02]  /*0580*/  LDG.E R4, desc[UR4][R4.64] ;  /* 0x0000000404047981 */ /* 0x000ee4000c1e1900 */
[----:B--2---:R-:W-:Y:S01]  /*0590*/  IMAD.WIDE.U32 R12, R3, 0x4, R12 ;  /* 0x00000004030c7825 */ /* 0x004fe200078e000c */
[----:B------:R-:W-:Y:S02]  /*05a0*/  IADD3.X R3, PT, PT, RZ, RZ, RZ, P1, !PT ;  /* 0x000000ffff037210 */ /* 0x000fe40000ffe4ff */
[----:B-1----:R-:W-:-:S03]  /*05b0*/  LEA R2, P1, R8, UR6, 0x2 ;  /* 0x0000000608027c11 */ /* 0x002fc6000f8210ff */
[----:B------:R-:W3:Y:S01]  /*05c0*/  LDG.E R13, desc[UR4][R12.64] ;  /* 0x000000040c0d7981 */ /* 0x000ee2000c1e1900 */
[----:B------:R-:W-:Y:S01]  /*05d0*/  LEA.HI.X R3, R8, UR7, R3, 0x2, P1 ;  /* 0x0000000708037c11 */ /* 0x000fe200088f1403 */
[C---:B------:R-:W-:Y:S02]  /*05e0*/  IMAD.WIDE R8, R17.reuse, 0x4, R6 ;  /* 0x0000000411087825 */ /* 0x040fe400078e0206 */
[----:B------:R-:W2:Y:S04]  /*05f0*/  LDG.E R6, desc[UR4][R6.64] ;  /* 0x0000000406067981 */ /* 0x000ea8000c1e1900 */
[----:B------:R-:W2:Y:S01]  /*0600*/  LDG.E R15, desc[UR4][R2.64+0x4] ;  /* 0x00000404020f7981 */ /* 0x000ea2000c1e1900 */
[----:B------:R-:W-:-:S03]  /*0610*/  IMAD.WIDE R10, R17, 0x4, R8 ;  /* 0x00000004110a7825 */ /* 0x000fc600078e0208 */
[----:B------:R-:W4:Y:S04]  /*0620*/  LDG.E R22, desc[UR4][R8.64] ;  /* 0x0000000408167981 */ /* 0x000f28000c1e1900 */
[----:B------:R-:W4:Y:S04]  /*0630*/  LDG.E R18, desc[UR4][R2.64+0x8] ;  /* 0x0000080402127981 */ /* 0x000f28000c1e1900 */
[----:B------:R-:W5:Y:S04]  /*0640*/  LDG.E R26, desc[UR4][R2.64+0xc] ;  /* 0x00000c04021a7981 */ /* 0x000f68000c1e1900 */
[----:B------:R-:W5:Y:S01]  /*0650*/  LDG.E R10, desc[UR4][R10.64] ;  /* 0x000000040a0a7981 */ /* 0x000f62000c1e1900 */
[----:B------:R-:W-:Y:S01]  /*0660*/  IADD3 R21, PT, PT, R21, 0x4, RZ ;  /* 0x0000000415157810 */ /* 0x000fe20007ffe0ff */
[----:B---3--:R-:W-:-:S04]  /*0670*/  FFMA R24, R13, R4, R24 ;  /* 0x000000040d187223 */ /* 0x008fc80000000018 */
[----:B--2---:R-:W-:-:S04]  /*0680*/  FFMA R15, R15, R6, R24 ;  /* 0x000000060f0f7223 */ /* 0x004fc80000000018 */
[----:B----4-:R-:W-:-:S04]  /*0690*/  FFMA R15, R18, R22, R15 ;  /* 0x00000016120f7223 */ /* 0x010fc8000000000f */
[----:B-----5:R-:W-:-:S07]  /*06a0*/  FFMA R24, R26, R10, R15 ;  /* 0x0000000a1a187223 */ /* 0x020fce000000000f */
.L_x_3:
[----:B------:R-:W-:Y:S05]  /*06b0*/  @!P0 BRA `(.L_x_0) ;  /* 0x00000000007c8947 */ /* 0x000fea0003800000 */
[----:B------:R-:W-:Y:S01]  /*06c0*/  ISETP.NE.AND P1, PT, R14, 0x1, PT ;  /* 0x000000010e00780c */ /* 0x000fe20003f25270 */
[----:B------:R-:W0:Y:S01]  /*06d0*/  LDC.64 R10, c[0x0][0x380] ;  /* 0x0000e000ff0a7b82 */ /* 0x000e220000000a00 */
[----:B------:R-:W-:-:S04]  /*06e0*/  LOP3.LUT R16, R16, 0x1, RZ, 0xc0, !PT ;  /* 0x0000000110107812 */ /* 0x000fc800078ec0ff */
[----:B------:R-:W-:-:S03]  /*06f0*/  ISETP.NE.U32.AND P0, PT, R16, 0x1, PT ;  /* 0x000000011000780c */ /* 0x000fc60003f05070 */
[----:B------:R-:W1:Y:S04]  /*0700*/  LDC.64 R8, c[0x0][0x388] ;  /* 0x0000e200ff087b82 */ /* 0x000e680000000a00 */
[CC--:B------:R-:W-:Y:S02]  /*0710*/  @P1 IADD3 R13, PT, PT, R20.reuse, R21.reuse, RZ ;  /* 0x00000015140d1210 */ /* 0x0c0fe40007ffe0ff */
[----:B------:R-:W-:Y:S02]  /*0720*/  @P1 IADD3 R12, P2, PT, R20, R21, RZ ;  /* 0x00000015140c1210 */ /* 0x000fe40007f5e0ff */
[----:B------:R-:W2:Y:S02]  /*0730*/  @P1 LDC.64 R2, c[0x0][0x380] ;  /* 0x0000e000ff021b82 */ /* 0x000ea40000000a00 */
[----:B------:R-:W-:-:S06]  /*0740*/  @P1 IADD3.X R14, PT, PT, RZ, RZ, RZ, P2, !PT ;  /* 0x000000ffff0e1210 */ /* 0x000fcc00017fe4ff */
[----:B------:R-:W3:Y:S01]  /*0750*/  LDC.64 R6, c[0x0][0x380] ;  /* 0x0000e000ff067b82 */ /* 0x000ee20000000a00 */
[----:B0-----:R-:W-:-:S04]  /*0760*/  @P1 IMAD.WIDE.U32 R10, R13, 0x4, R10 ;  /* 0x000000040d0a1825 */ /* 0x001fc800078e000a */
[C---:B------:R-:W-:Y:S01]  /*0770*/  @P1 IMAD R13, R21.reuse, R17, R0 ;  /* 0x00000011150d1224 */ /* 0x040fe200078e0200 */
[----:B------:R-:W-:Y:S01]  /*0780*/  @P1 IADD3 R21, PT, PT, R21, 0x2, RZ ;  /* 0x0000000215151810 */ /* 0x000fe20007ffe0ff */
[----:B------:R-:W4:Y:S01]  /*0790*/  @P1 LDG.E R11, desc[UR4][R10.64] ;  /* 0x000000040a0b1981 */ /* 0x000f22000c1e1900 */
[----:B------:R-:W0:Y:S01]  /*07a0*/  LDC.64 R4, c[0x0][0x388] ;  /* 0x0000e200ff047b82 */ /* 0x000e220000000a00 */
[----:B-1----:R-:W-:Y:S01]  /*07b0*/  @P1 IMAD.WIDE R8, R13, 0x4, R8 ;  /* 0x000000040d081825 */ /* 0x002fe200078e0208 */
[----:B------:R-:W-:Y:S02]  /*07c0*/  @!P0 IADD3 R15, PT, PT, R20, R21, RZ ;  /* 0x00000015140f8210 */ /* 0x000fe40007ffe0ff */
[----:B--2---:R-:W-:Y:S01]  /*07d0*/  @P1 LEA R2, P2, R12, R2, 0x2 ;  /* 0x000000020c021211 */ /* 0x004fe200078410ff */
[----:B------:R-:W-:-:S03]  /*07e0*/  @!P0 IMAD R21, R21, R17, R0 ;  /* 0x0000001115158224 */ /* 0x000fc600078e0200 */
[----:B------:R-:W-:Y:S01]  /*07f0*/  @P1 LEA.HI.X R3, R12, R3, R14, 0x2, P2 ;  /* 0x000000030c031211 */ /* 0x000fe200010f140e */
[----:B------:R-:W-:Y:S01]  /*0800*/  @P1 IMAD.WIDE R12, R17, 0x4, R8 ;  /* 0x00000004110c1825 */ /* 0x000fe200078e0208 */
[----:B------:R-:W4:Y:S03]  /*0810*/  @P1 LDG.E R14, desc[UR4][R8.64] ;  /* 0x00000004080e1981 */ /* 0x000f26000c1e1900 */
[----:B---3--:R-:W-:Y:S01]  /*0820*/  @!P0 IMAD.WIDE.U32 R6, R15, 0x4, R6 ;  /* 0x000000040f068825 */ /* 0x008fe200078e0006 */
[----:B------:R-:W2:Y:S04]  /*0830*/  @P1 LDG.E R2, desc[UR4][R2.64+0x4] ;  /* 0x0000040402021981 */ /* 0x000ea8000c1e1900 */
[----:B------:R-:W2:Y:S01]  /*0840*/  @P1 LDG.E R12, desc[UR4][R12.64] ;  /* 0x000000040c0c1981 */ /* 0x000ea2000c1e1900 */
[----:B0-----:R-:W-:-:S03]  /*0850*/  @!P0 IMAD.WIDE R4, R21, 0x4, R4 ;  /* 0x0000000415048825 */ /* 0x001fc600078e0204 */
[----:B------:R-:W3:Y:S04]  /*0860*/  @!P0 LDG.E R7, desc[UR4][R6.64] ;  /* 0x0000000406078981 */ /* 0x000ee8000c1e1900 */
[----:B------:R-:W3:Y:S01]  /*0870*/  @!P0 LDG.E R4, desc[UR4][R4.64] ;  /* 0x0000000404048981 */ /* 0x000ee2000c1e1900 */
[----:B----4-:R-:W-:-:S04]  /*0880*/  @P1 FFMA R11, R11, R14, R24 ;  /* 0x0000000e0b0b1223 */ /* 0x010fc80000000018 */
[----:B--2---:R-:W-:-:S04]  /*0890*/  @P1 FFMA R24, R2, R12, R11 ;  /* 0x0000000c02181223 */ /* 0x004fc8000000000b */
[----:B---3--:R-:W-:-:S07]  /*08a0*/  @!P0 FFMA R24, R7, R4, R24 ;  /* 0x0000000407188223 */ /* 0x008fce0000000018 */
.L_x_0:
[----:B------:R-:W0:Y:S01]  /*08b0*/  LDC.64 R2, c[0x0][0x390] ;  /* 0x0000e400ff027b82 */ /* 0x000e220000000a00 */
[----:B------:R-:W1:Y:S02]  /*08c0*/  LDCU UR6, c[0x0][0x3ac] ;  /* 0x00007580ff0677ac */ /* 0x000e640008000800 */
[----:B-1----:R-:W-:-:S04]  /*08d0*/  IMAD R19, R19, UR6, R0 ;  /* 0x0000000613137c24 */ /* 0x002fc8000f8e0200 */
[----:B0-----:R-:W-:-:S05]  /*08e0*/  IMAD.WIDE R2, R19, 0x4, R2 ;  /* 0x0000000413027825 */ /* 0x001fca00078e0202 */
[----:B------:R-:W-:Y:S01]  /*08f0*/  STG.E desc[UR4][R2.64], R24 ;  /* 0x0000001802007986 */ /* 0x000fe2000c101904 */
[----:B------:R-:W-:Y:S05]  /*0900*/  EXIT ;  /* 0x000000000000794d */ /* 0x000fea0003800000 */
.L_x_4:
[----:B------:R-:W-:-:S00]  /*0910*/  BRA `(.L_x_4) ;  /* 0xfffffffc00fc7947 */ /* 0x000fc0000383ffff */
[----:B------:R-:W-:-:S00]  /*0920*/  NOP ;  /* 0x0000000000007918 */ /* 0x000fc00000000000 */
        /* <DEDUP_REMOVED lines=13> */
.L_x_5:


//--------------------- .nv.shared.reserved.0     --------------------------
	.section	.nv.shared.reserved.0,"aw",@nobits
	.weak		__nv_reservedSMEM_offset_0_alias
	.size		__nv_reservedSMEM_offset_0_alias, 0, 64
	.other		__nv_reservedSMEM_offset_0_alias,@"STO_CUDA_RESERVED_SHARED STV_DEFAULT"
__nv_reservedSMEM_offset_0_alias:
	.zero		0
	.zero		64


//--------------------- .nv.constant0._Z20matrixMultiplySharedPfS_S_iiiiii --------------------------
	.section	.nv.constant0._Z20matrixMultiplySharedPfS_S_iiiiii,"a",@progbits
	.sectionflags	@""
	.align	4
.nv.constant0._Z20matrixMultiplySharedPfS_S_iiiiii:
	.zero		944


//--------------------- SYMBOLS --------------------------

	.type		.nv.reservedSmem.offset0,@object
	.size		.nv.reservedSmem.offset0,0x4
